	.headerflags	@"EF_CUDA_TEXMODE_UNIFIED EF_CUDA_64BIT_ADDRESS EF_CUDA_ACCELERATORS EF_CUDA_SM90 EF_CUDA_VIRTUAL_SM(EF_CUDA_SM90)"
	.elftype	@"ET_EXEC"


//--------------------- .nv.info                  --------------------------
	.section	.nv.info,"",@"SHT_CUDA_INFO"
	.align	4


	//----- nvinfo : EIATTR_REGCOUNT
	.align		4
        /*0000*/ 	.byte	0x04, 0x2f
        /*0002*/ 	.short	(.L_3 - .L_2)
	.align		4
.L_2:
        /*0004*/ 	.word	index@(triton_poi_fused__native_batch_norm_legit_no_training_add_relu_26)
        /*0008*/ 	.word	0x00000013


	//----- nvinfo : EIATTR_MIN_STACK_SIZE
	.align		4
.L_3:
        /*000c*/ 	.byte	0x04, 0x12
        /*000e*/ 	.short	(.L_5 - .L_4)
	.align		4
.L_4:
        /*0010*/ 	.word	index@(triton_poi_fused__native_batch_norm_legit_no_training_add_relu_26)
        /*0014*/ 	.word	0x00000000


	//----- nvinfo : EIATTR_FRAME_SIZE
	.align		4
.L_5:
        /*0018*/ 	.byte	0x04, 0x11
        /*001a*/ 	.short	(.L_7 - .L_6)
	.align		4
.L_6:
        /*001c*/ 	.word	index@(triton_poi_fused__native_batch_norm_legit_no_training_add_relu_26)
        /*0020*/ 	.word	0x00000000


	//----- nvinfo : EIATTR_MIN_STACK_SIZE
	.align		4
.L_7:
        /*0024*/ 	.byte	0x04, 0x12
        /*0026*/ 	.short	(.L_9 - .L_8)
	.align		4
.L_8:
        /*0028*/ 	.word	index@(triton_poi_fused__native_batch_norm_legit_no_training_add_relu_26)
        /*002c*/ 	.word	0x00000000
.L_9:


//--------------------- .nv.info.triton_poi_fused__native_batch_norm_legit_no_training_add_relu_26 --------------------------
	.section	.nv.info.triton_poi_fused__native_batch_norm_legit_no_training_add_relu_26,"",@"SHT_CUDA_INFO"
	.sectionflags	@""
	.align	4


	//----- nvinfo : EIATTR_CUDA_API_VERSION
	.align		4
        /*0000*/ 	.byte	0x04, 0x37
        /*0002*/ 	.short	(.L_11 - .L_10)
.L_10:
        /*0004*/ 	.word	0x0000007c


	//----- nvinfo : EIATTR_KPARAM_INFO
	.align		4
.L_11:
        /*0008*/ 	.byte	0x04, 0x17
        /*000a*/ 	.short	(.L_13 - .L_12)
.L_12:
        /*000c*/ 	.word	0x00000000
        /*0010*/ 	.short	0x0007
        /*0012*/ 	.short	0x0038
        /*0014*/ 	.byte	0x00, 0xf0, 0x11, 0x00


	//----- nvinfo : EIATTR_KPARAM_INFO
	.align		4
.L_13:
        /*0018*/ 	.byte	0x04, 0x17
        /*001a*/ 	.short	(.L_15 - .L_14)
.L_14:
        /*001c*/ 	.word	0x00000000
        /*0020*/ 	.short	0x0006
        /*0022*/ 	.short	0x0030
        /*0024*/ 	.byte	0x00, 0xf4, 0x21, 0x00


	//----- nvinfo : EIATTR_KPARAM_INFO
	.align		4
.L_15:
        /*0028*/ 	.byte	0x04, 0x17
        /*002a*/ 	.short	(.L_17 - .L_16)
.L_16:
        /*002c*/ 	.word	0x00000000
        /*0030*/ 	.short	0x0005
        /*0032*/ 	.short	0x0028
        /*0034*/ 	.byte	0x00, 0xf4, 0x21, 0x00


	//----- nvinfo : EIATTR_KPARAM_INFO
	.align		4
.L_17:
        /*0038*/ 	.byte	0x04, 0x17
        /*003a*/ 	.short	(.L_19 - .L_18)
.L_18:
        /*003c*/ 	.word	0x00000000
        /*0040*/ 	.short	0x0004
        /*0042*/ 	.short	0x0020
        /*0044*/ 	.byte	0x00, 0xf4, 0x21, 0x00


	//----- nvinfo : EIATTR_KPARAM_INFO
	.align		4
.L_19:
        /*0048*/ 	.byte	0x04, 0x17
        /*004a*/ 	.short	(.L_21 - .L_20)
.L_20:
        /*004c*/ 	.word	0x00000000
        /*0050*/ 	.short	0x0003
        /*0052*/ 	.short	0x0018
        /*0054*/ 	.byte	0x00, 0xf4, 0x21, 0x00


	//----- nvinfo : EIATTR_KPARAM_INFO
	.align		4
.L_21:
        /*0058*/ 	.byte	0x04, 0x17
        /*005a*/ 	.short	(.L_23 - .L_22)
.L_22:
        /*005c*/ 	.word	0x00000000
        /*0060*/ 	.short	0x0002
        /*0062*/ 	.short	0x0010
        /*0064*/ 	.byte	0x00, 0xf4, 0x21, 0x00


	//----- nvinfo : EIATTR_KPARAM_INFO
	.align		4
.L_23:
        /*0068*/ 	.byte	0x04, 0x17
        /*006a*/ 	.short	(.L_25 - .L_24)
.L_24:
        /*006c*/ 	.word	0x00000000
        /*0070*/ 	.short	0x0001
        /*0072*/ 	.short	0x0008
        /*0074*/ 	.byte	0x00, 0xf4, 0x21, 0x00


	//----- nvinfo : EIATTR_KPARAM_INFO
	.align		4
.L_25:
        /*0078*/ 	.byte	0x04, 0x17
        /*007a*/ 	.short	(.L_27 - .L_26)
.L_26:
        /*007c*/ 	.word	0x00000000
        /*0080*/ 	.short	0x0000
        /*0082*/ 	.short	0x0000
        /*0084*/ 	.byte	0x00, 0xf4, 0x21, 0x00


	//----- nvinfo : EIATTR_SPARSE_MMA_MASK
	.align		4
.L_27:
        /*0088*/ 	.byte	0x03, 0x50
        /*008a*/ 	.short	0x0000


	//----- nvinfo : EIATTR_MAXREG_COUNT
	.align		4
        /*008c*/ 	.byte	0x03, 0x1b
        /*008e*/ 	.short	0x00ff


	//----- nvinfo : EIATTR_EXIT_INSTR_OFFSETS
	.align		4
        /*0090*/ 	.byte	0x04, 0x1c
        /*0092*/ 	.short	(.L_29 - .L_28)


	//   ....[0]....
.L_28:
        /*0094*/ 	.word	0x00000310


	//----- nvinfo : EIATTR_REQNTID
	.align		4
.L_29:
        /*0098*/ 	.byte	0x04, 0x10
        /*009a*/ 	.short	(.L_31 - .L_30)
.L_30:
        /*009c*/ 	.word	0x00000080
        /*00a0*/ 	.word	0x00000001
        /*00a4*/ 	.word	0x00000001


	//----- nvinfo : EIATTR_CBANK_PARAM_SIZE
	.align		4
.L_31:
        /*00a8*/ 	.byte	0x03, 0x19
        /*00aa*/ 	.short	0x003c


	//----- nvinfo : EIATTR_PARAM_CBANK
	.align		4
        /*00ac*/ 	.byte	0x04, 0x0a
        /*00ae*/ 	.short	(.L_33 - .L_32)
	.align		4
.L_32:
        /*00b0*/ 	.word	index@(.nv.constant0.triton_poi_fused__native_batch_norm_legit_no_training_add_relu_26)
        /*00b4*/ 	.short	0x0210
        /*00b6*/ 	.short	0x003c


	//----- nvinfo : EIATTR_SW_WAR
	.align		4
.L_33:
        /*00b8*/ 	.byte	0x04, 0x36
        /*00ba*/ 	.short	(.L_35 - .L_34)
.L_34:
        /*00bc*/ 	.word	0x00000008
.L_35:


//--------------------- .nv.callgraph             --------------------------
	.section	.nv.callgraph,"",@"SHT_CUDA_CALLGRAPH"
	.align	4
	.sectionentsize	8
	.align		4
        /*0000*/ 	.word	0x00000000
	.align		4
        /*0004*/ 	.word	0xffffffff
	.align		4
        /*0008*/ 	.word	0x00000000
	.align		4
        /*000c*/ 	.word	0xfffffffe
	.align		4
        /*0010*/ 	.word	0x00000000
	.align		4
        /*0014*/ 	.word	0xfffffffd
	.align		4
        /*0018*/ 	.word	0x00000000
	.align		4
        /*001c*/ 	.word	0xfffffffc


//--------------------- .nv.constant4             --------------------------
	.section	.nv.constant4,"a",@progbits
	.align	8
	.align		8
.nv.constant4:
        /*0000*/ 	.dword	_$_str
	.align		8
        /*0008*/ 	.dword	_$_str_$_2


//--------------------- .text.triton_poi_fused__native_batch_norm_legit_no_training_add_relu_26 --------------------------
	.section	.text.triton_poi_fused__native_batch_norm_legit_no_training_add_relu_26,"ax",@progbits
	.align	128
        .global         triton_poi_fused__native_batch_norm_legit_no_training_add_relu_26
        .type           triton_poi_fused__native_batch_norm_legit_no_training_add_relu_26,@function
        .size           triton_poi_fused__native_batch_norm_legit_no_training_add_relu_26,(.L_x_1 - triton_poi_fused__native_batch_norm_legit_no_training_add_relu_26)
        .other          triton_poi_fused__native_batch_norm_legit_no_training_add_relu_26,@"STO_CUDA_ENTRY STV_DEFAULT"
triton_poi_fused__native_batch_norm_legit_no_training_add_relu_26:
.text.triton_poi_fused__native_batch_norm_legit_no_training_add_relu_26:
[----:B------:R-:W-:Y:S01]  /*0000*/  LDC R1, c[0x0][0x28] ;  /* 0x00000a00ff017b82 */ /* 0x000fe20000000800 */
[----:B------:R-:W1:Y:S07]  /*0010*/  S2R R0, SR_TID.X ;  /* 0x0000000000007919 */ /* 0x000e6e0000002100 */
[----:B------:R-:W2:Y:S01]  /*0020*/  LDC.64 R8, c[0x0][0x220] ;  /* 0x00008800ff087b82 */ /* 0x000ea20000000a00 */
[----:B------:R-:W-:Y:S01]  /*0030*/  ULDC.64 UR4, c[0x0][0x208] ;  /* 0x0000820000047ab9 */ /* 0x000fe20000000a00 */
[----:B------:R-:W3:Y:S06]  /*0040*/  S2R R3, SR_CTAID.X ;  /* 0x0000000000037919 */ /* 0x000eec0000002500 */
[----:B------:R-:W4:Y:S08]  /*0050*/  LDC.64 R6, c[0x0][0x218] ;  /* 0x00008600ff067b82 */ /* 0x000f300000000a00 */
[----:B------:R-:W5:Y:S08]  /*0060*/  LDC.64 R4, c[0x0][0x210] ;  /* 0x00008400ff047b82 */ /* 0x000f700000000a00 */
[----:B------:R-:W5:Y:S01]  /*0070*/  LDC.64 R10, c[0x0][0x228] ;  /* 0x00008a00ff0a7b82 */ /* 0x000f620000000a00 */
[----:B-1----:R-:W-:-:S07]  /*0080*/  LOP3.LUT R0, R0, 0x7f, RZ, 0xc0, !PT ;  /* 0x0000007f00007812 */ /* 0x002fce00078ec0ff */
[----:B------:R-:W1:Y:S01]  /*0090*/  LDC.64 R12, c[0x0][0x230] ;  /* 0x00008c00ff0c7b82 */ /* 0x000e620000000a00 */
[----:B---3--:R-:W-:Y:S02]  /*00a0*/  SHF.R.S32.HI R2, RZ, 0x18, R3 ;  /* 0x00000018ff027819 */ /* 0x008fe40000011403 */
[----:B------:R-:W-:Y:S02]  /*00b0*/  LEA R0, R3, R0, 0x7 ;  /* 0x0000000003007211 */ /* 0x000fe400078e38ff */
[----:B------:R-:W-:-:S04]  /*00c0*/  SGXT R3, R2, 0x1 ;  /* 0x000000010203781a */ /* 0x000fc80000000200 */
[----:B------:R-:W-:-:S04]  /*00d0*/  LEA.HI R3, R3, R0, RZ, 0xb ;  /* 0x0000000003037211 */ /* 0x000fc800078f58ff */
[----:B------:R-:W-:-:S04]  /*00e0*/  LOP3.LUT R3, R3, 0xfffff800, RZ, 0xc0, !PT ;  /* 0xfffff80003037812 */ /* 0x000fc800078ec0ff */
[----:B------:R-:W-:Y:S02]  /*00f0*/  IADD3 R15, R0, -R3, RZ ;  /* 0x80000003000f7210 */ /* 0x000fe40007ffe0ff */
[----:B------:R-:W3:Y:S03]  /*0100*/  LDC.64 R2, c[0x0][0x238] ;  /* 0x00008e00ff027b82 */ /* 0x000ee60000000a00 */
[----:B--2---:R-:W-:-:S05]  /*0110*/  IMAD.WIDE R8, R15, 0x4, R8 ;  /* 0x000000040f087825 */ /* 0x004fca00078e0208 */
[----:B------:R1:W2:Y:S01]  /*0120*/  LDG.E.EL R16, desc[UR4][R8.64] ;  /* 0x0000000408107981 */ /* 0x0002a2000c2e1900 */
[----:B----4-:R-:W-:-:S04]  /*0130*/  IMAD.WIDE R6, R15, 0x4, R6 ;  /* 0x000000040f067825 */ /* 0x010fc800078e0206 */
[C---:B-----5:R-:W-:Y:S02]  /*0140*/  IMAD.WIDE R4, R0.reuse, 0x4, R4 ;  /* 0x0000000400047825 */ /* 0x060fe400078e0204 */
[----:B------:R-:W4:Y:S02]  /*0150*/  LDG.E.EL R7, desc[UR4][R6.64] ;  /* 0x0000000406077981 */ /* 0x000f24000c2e1900 */
[C---:B0-----:R-:W-:Y:S02]  /*0160*/  IMAD.WIDE R10, R15.reuse, 0x4, R10 ;  /* 0x000000040f0a7825 */ /* 0x041fe400078e020a */
[----:B------:R0:W4:Y:S02]  /*0170*/  LDG.E R14, desc[UR4][R4.64] ;  /* 0x00000004040e7981 */ /* 0x000124000c1e1900 */
[----:B-1----:R-:W-:Y:S02]  /*0180*/  IMAD.WIDE R8, R15, 0x4, R12 ;  /* 0x000000040f087825 */ /* 0x002fe400078e020c */
[----:B------:R1:W5:Y:S02]  /*0190*/  LDG.E.EL R10, desc[UR4][R10.64] ;  /* 0x000000040a0a7981 */ /* 0x000364000c2e1900 */
[----:B---3--:R-:W-:-:S02]  /*01a0*/  IMAD.WIDE R2, R0, 0x4, R2 ;  /* 0x0000000400027825 */ /* 0x008fc400078e0202 */
[----:B------:R-:W5:Y:S01]  /*01b0*/  LDG.E.EL R9, desc[UR4][R8.64] ;  /* 0x0000000408097981 */ /* 0x000f62000c2e1900 */
[----:B0-----:R-:W0:Y:S03]  /*01c0*/  LDC.64 R4, c[0x0][0x240] ;  /* 0x00009000ff047b82 */ /* 0x001e260000000a00 */
[----:B------:R-:W3:Y:S01]  /*01d0*/  LDG.E R2, desc[UR4][R2.64] ;  /* 0x0000000402027981 */ /* 0x000ee2000c1e1900 */
[----:B-1----:R-:W-:Y:S01]  /*01e0*/  HFMA2.MMA R11, -RZ, RZ, 1.625, 0 ;  /* 0x3e800000ff0b7435 */ /* 0x002fe200000001ff */
[----:B--2---:R-:W-:-:S04]  /*01f0*/  FADD R16, R16, 9.9999997473787516356e-06 ;  /* 0x3727c5ac10107421 */ /* 0x004fc80000000000 */
[----:B------:R-:W1:Y:S02]  /*0200*/  MUFU.SQRT R12, R16 ;  /* 0x00000010000c7308 */ /* 0x000e640000002000 */
[C---:B-1----:R-:W-:Y:S02]  /*0210*/  FSETP.GT.AND P0, PT, R12.reuse, 8.50705917302346158658e+37, PT ;  /* 0x7e8000000c00780b */ /* 0x042fe40003f04000 */
[----:B------:R-:W-:-:S11]  /*0220*/  FSETP.GEU.AND P1, PT, R12, 1.175494350822287508e-38, PT ;  /* 0x008000000c00780b */ /* 0x000fd60003f2e000 */
[----:B------:R-:W-:-:S04]  /*0230*/  @P0 FMUL R12, R12, 0.25 ;  /* 0x3e8000000c0c0820 */ /* 0x000fc80000400000 */
[----:B------:R-:W-:-:S06]  /*0240*/  @!P1 FMUL R12, R12, 16777216 ;  /* 0x4b8000000c0c9820 */ /* 0x000fcc0000400000 */
[----:B------:R-:W1:Y:S01]  /*0250*/  MUFU.RCP R12, R12 ;  /* 0x0000000c000c7308 */ /* 0x000e620000001000 */
[----:B------:R-:W-:Y:S01]  /*0260*/  FSEL R11, R11, 1, P0 ;  /* 0x3f8000000b0b7808 */ /* 0x000fe20000000000 */
[----:B----4-:R-:W-:-:S04]  /*0270*/  FADD R7, R14, -R7 ;  /* 0x800000070e077221 */ /* 0x010fc80000000000 */
[----:B------:R-:W-:-:S04]  /*0280*/  @!P1 FMUL R11, R11, 16777216 ;  /* 0x4b8000000b0b9820 */ /* 0x000fc80000400000 */
[----:B-1----:R-:W-:-:S04]  /*0290*/  FMUL R6, R12, R11 ;  /* 0x0000000b0c067220 */ /* 0x002fc80000400000 */
[----:B------:R-:W-:-:S04]  /*02a0*/  FMUL R6, R7, R6 ;  /* 0x0000000607067220 */ /* 0x000fc80000400000 */
[----:B-----5:R-:W-:-:S04]  /*02b0*/  FFMA R9, R10, R6, R9 ;  /* 0x000000060a097223 */ /* 0x020fc80000000009 */
[----:B---3--:R-:W-:Y:S01]  /*02c0*/  FADD R6, R2, R9 ;  /* 0x0000000902067221 */ /* 0x008fe20000000000 */
[----:B------:R-:W-:Y:S01]  /*02d0*/  FSETP.GEU.AND P0, PT, R9, -R2, PT ;  /* 0x800000020900720b */ /* 0x000fe20003f0e000 */
[----:B0-----:R-:W-:-:S03]  /*02e0*/  IMAD.WIDE R2, R0, 0x4, R4 ;  /* 0x0000000400027825 */ /* 0x001fc600078e0204 */
[----:B------:R-:W-:-:S05]  /*02f0*/  FSEL R5, R6, RZ, P0 ;  /* 0x000000ff06057208 */ /* 0x000fca0000000000 */
[----:B------:R-:W-:Y:S01]  /*0300*/  STG.E desc[UR4][R2.64], R5 ;  /* 0x0000000502007986 */ /* 0x000fe2000c101904 */
[----:B------:R-:W-:Y:S05]  /*0310*/  EXIT ;  /* 0x000000000000794d */ /* 0x000fea0003800000 */
.L_x_0:
[----:B------:R-:W-:-:S00]  /*0320*/  BRA `(.L_x_0) ;  /* 0xfffffffc00fc7947 */ /* 0x000fc0000383ffff */
[----:B------:R-:W-:-:S00]  /*0330*/  NOP ;  /* 0x0000000000007918 */ /* 0x000fc00000000000 */
        /* <DEDUP_REMOVED lines=12> */
.L_x_1:


//--------------------- .nv.global.init           --------------------------
	.section	.nv.global.init,"aw",@progbits
.nv.global.init:
	.type		_$_str,@object
	.size		_$_str,(_$_str_$_2 - _$_str)
_$_str:
        /*0000*/ 	.byte	0x5f, 0x5f, 0x43, 0x55, 0x44, 0x41, 0x5f, 0x46, 0x54, 0x5a, 0x00
	.type		_$_str_$_2,@object
	.size		_$_str_$_2,(.L_1 - _$_str_$_2)
_$_str_$_2:
        /*000b*/ 	.byte	0x5f, 0x5f, 0x43, 0x55, 0x44, 0x41, 0x5f, 0x50, 0x52, 0x45, 0x43, 0x5f, 0x53, 0x51, 0x52, 0x54
        /*001b*/ 	.byte	0x00
.L_1:


//--------------------- .nv.constant0.triton_poi_fused__native_batch_norm_legit_no_training_add_relu_26 --------------------------
	.section	.nv.constant0.triton_poi_fused__native_batch_norm_legit_no_training_add_relu_26,"a",@progbits
	.sectionflags	@""
	.align	4
.nv.constant0.triton_poi_fused__native_batch_norm_legit_no_training_add_relu_26:
	.zero		588
